//
// Generated by NVIDIA NVVM Compiler
//
// Compiler Build ID: CL-36424714
// Cuda compilation tools, release 13.0, V13.0.88
// Based on NVVM 20.0.0
//

.version 9.0
.target sm_100
.address_size 64

	// .globl	_Z31calculate_slippage_batch_kernelPKfS0_S0_S0_Pfiffff
// _ZZ41calculate_slippage_batch_optimized_kernelPKfS0_S0_S0_PfiffffE13shared_params_$_0 has been demoted
// _ZZ41calculate_slippage_batch_optimized_kernelPKfS0_S0_S0_PfiffffE13shared_params_$_1 has been demoted
// _ZZ41calculate_slippage_batch_optimized_kernelPKfS0_S0_S0_PfiffffE13shared_params_$_2 has been demoted
// _ZZ41calculate_slippage_batch_optimized_kernelPKfS0_S0_S0_PfiffffE13shared_params_$_3 has been demoted

.visible .entry _Z31calculate_slippage_batch_kernelPKfS0_S0_S0_Pfiffff(
	.param .u64 .ptr .align 1 _Z31calculate_slippage_batch_kernelPKfS0_S0_S0_Pfiffff_param_0,
	.param .u64 .ptr .align 1 _Z31calculate_slippage_batch_kernelPKfS0_S0_S0_Pfiffff_param_1,
	.param .u64 .ptr .align 1 _Z31calculate_slippage_batch_kernelPKfS0_S0_S0_Pfiffff_param_2,
	.param .u64 .ptr .align 1 _Z31calculate_slippage_batch_kernelPKfS0_S0_S0_Pfiffff_param_3,
	.param .u64 .ptr .align 1 _Z31calculate_slippage_batch_kernelPKfS0_S0_S0_Pfiffff_param_4,
	.param .u32 _Z31calculate_slippage_batch_kernelPKfS0_S0_S0_Pfiffff_param_5,
	.param .f32 _Z31calculate_slippage_batch_kernelPKfS0_S0_S0_Pfiffff_param_6,
	.param .f32 _Z31calculate_slippage_batch_kernelPKfS0_S0_S0_Pfiffff_param_7,
	.param .f32 _Z31calculate_slippage_batch_kernelPKfS0_S0_S0_Pfiffff_param_8,
	.param .f32 _Z31calculate_slippage_batch_kernelPKfS0_S0_S0_Pfiffff_param_9
)
{
	.reg .pred 	%p<2>;
	.reg .b32 	%r<6>;
	.reg .b32 	%f<24>;
	.reg .b64 	%rd<17>;

	ld.param.u64 	%rd1, [_Z31calculate_slippage_batch_kernelPKfS0_S0_S0_Pfiffff_param_0];
	ld.param.u64 	%rd2, [_Z31calculate_slippage_batch_kernelPKfS0_S0_S0_Pfiffff_param_1];
	ld.param.u64 	%rd3, [_Z31calculate_slippage_batch_kernelPKfS0_S0_S0_Pfiffff_param_2];
	ld.param.u64 	%rd4, [_Z31calculate_slippage_batch_kernelPKfS0_S0_S0_Pfiffff_param_3];
	ld.param.u64 	%rd5, [_Z31calculate_slippage_batch_kernelPKfS0_S0_S0_Pfiffff_param_4];
	ld.param.u32 	%r2, [_Z31calculate_slippage_batch_kernelPKfS0_S0_S0_Pfiffff_param_5];
	ld.param.f32 	%f1, [_Z31calculate_slippage_batch_kernelPKfS0_S0_S0_Pfiffff_param_6];
	ld.param.f32 	%f2, [_Z31calculate_slippage_batch_kernelPKfS0_S0_S0_Pfiffff_param_7];
	ld.param.f32 	%f3, [_Z31calculate_slippage_batch_kernelPKfS0_S0_S0_Pfiffff_param_8];
	ld.param.f32 	%f4, [_Z31calculate_slippage_batch_kernelPKfS0_S0_S0_Pfiffff_param_9];
	mov.u32 	%r3, %ctaid.x;
	mov.u32 	%r4, %ntid.x;
	mov.u32 	%r5, %tid.x;
	mad.lo.s32 	%r1, %r3, %r4, %r5;
	setp.ge.s32 	%p1, %r1, %r2;
	@%p1 bra 	$L__BB0_2;
	cvta.to.global.u64 	%rd6, %rd2;
	cvta.to.global.u64 	%rd7, %rd1;
	cvta.to.global.u64 	%rd8, %rd3;
	cvta.to.global.u64 	%rd9, %rd4;
	cvta.to.global.u64 	%rd10, %rd5;
	div.rn.f32 	%f5, %f1, 0f461C4000;
	mov.f32 	%f6, 0f40000000;
	sub.f32 	%f7, %f6, %f3;
	mul.wide.s32 	%rd11, %r1, 4;
	add.s64 	%rd12, %rd6, %rd11;
	ld.global.nc.f32 	%f8, [%rd12];
	add.s64 	%rd13, %rd7, %rd11;
	ld.global.nc.f32 	%f9, [%rd13];
	mul.f32 	%f10, %f8, %f9;
	div.rn.f32 	%f11, %f10, %f4;
	min.f32 	%f12, %f11, 0f40000000;
	fma.rn.f32 	%f13, %f2, 0f3F000000, 0f3F800000;
	fma.rn.f32 	%f14, %f7, 0f3F000000, %f13;
	add.f32 	%f15, %f14, %f12;
	mul.f32 	%f16, %f5, %f15;
	mul.f32 	%f17, %f9, %f16;
	add.s64 	%rd14, %rd8, %rd11;
	ld.global.nc.f32 	%f18, [%rd14];
	add.s64 	%rd15, %rd9, %rd11;
	ld.global.nc.f32 	%f19, [%rd15];
	fma.rn.f32 	%f20, %f19, %f17, %f18;
	sub.f32 	%f21, %f20, %f18;
	abs.f32 	%f22, %f21;
	mul.f32 	%f23, %f8, %f22;
	add.s64 	%rd16, %rd10, %rd11;
	st.global.f32 	[%rd16], %f23;
$L__BB0_2:
	ret;

}
	// .globl	_Z41calculate_slippage_batch_optimized_kernelPKfS0_S0_S0_Pfiffff
.visible .entry _Z41calculate_slippage_batch_optimized_kernelPKfS0_S0_S0_Pfiffff(
	.param .u64 .ptr .align 1 _Z41calculate_slippage_batch_optimized_kernelPKfS0_S0_S0_Pfiffff_param_0,
	.param .u64 .ptr .align 1 _Z41calculate_slippage_batch_optimized_kernelPKfS0_S0_S0_Pfiffff_param_1,
	.param .u64 .ptr .align 1 _Z41calculate_slippage_batch_optimized_kernelPKfS0_S0_S0_Pfiffff_param_2,
	.param .u64 .ptr .align 1 _Z41calculate_slippage_batch_optimized_kernelPKfS0_S0_S0_Pfiffff_param_3,
	.param .u64 .ptr .align 1 _Z41calculate_slippage_batch_optimized_kernelPKfS0_S0_S0_Pfiffff_param_4,
	.param .u32 _Z41calculate_slippage_batch_optimized_kernelPKfS0_S0_S0_Pfiffff_param_5,
	.param .f32 _Z41calculate_slippage_batch_optimized_kernelPKfS0_S0_S0_Pfiffff_param_6,
	.param .f32 _Z41calculate_slippage_batch_optimized_kernelPKfS0_S0_S0_Pfiffff_param_7,
	.param .f32 _Z41calculate_slippage_batch_optimized_kernelPKfS0_S0_S0_Pfiffff_param_8,
	.param .f32 _Z41calculate_slippage_batch_optimized_kernelPKfS0_S0_S0_Pfiffff_param_9
)
{
	.reg .pred 	%p<3>;
	.reg .b32 	%r<6>;
	.reg .b32 	%f<30>;
	.reg .b64 	%rd<17>;
	// demoted variable
	.shared .align 4 .f32 _ZZ41calculate_slippage_batch_optimized_kernelPKfS0_S0_S0_PfiffffE13shared_params_$_0;
	// demoted variable
	.shared .align 4 .f32 _ZZ41calculate_slippage_batch_optimized_kernelPKfS0_S0_S0_PfiffffE13shared_params_$_1;
	// demoted variable
	.shared .align 4 .f32 _ZZ41calculate_slippage_batch_optimized_kernelPKfS0_S0_S0_PfiffffE13shared_params_$_2;
	// demoted variable
	.shared .align 4 .f32 _ZZ41calculate_slippage_batch_optimized_kernelPKfS0_S0_S0_PfiffffE13shared_params_$_3;
	ld.param.u64 	%rd1, [_Z41calculate_slippage_batch_optimized_kernelPKfS0_S0_S0_Pfiffff_param_0];
	ld.param.u64 	%rd2, [_Z41calculate_slippage_batch_optimized_kernelPKfS0_S0_S0_Pfiffff_param_1];
	ld.param.u64 	%rd3, [_Z41calculate_slippage_batch_optimized_kernelPKfS0_S0_S0_Pfiffff_param_2];
	ld.param.u64 	%rd4, [_Z41calculate_slippage_batch_optimized_kernelPKfS0_S0_S0_Pfiffff_param_3];
	ld.param.u64 	%rd5, [_Z41calculate_slippage_batch_optimized_kernelPKfS0_S0_S0_Pfiffff_param_4];
	ld.param.u32 	%r3, [_Z41calculate_slippage_batch_optimized_kernelPKfS0_S0_S0_Pfiffff_param_5];
	ld.param.f32 	%f1, [_Z41calculate_slippage_batch_optimized_kernelPKfS0_S0_S0_Pfiffff_param_6];
	ld.param.f32 	%f2, [_Z41calculate_slippage_batch_optimized_kernelPKfS0_S0_S0_Pfiffff_param_7];
	ld.param.f32 	%f3, [_Z41calculate_slippage_batch_optimized_kernelPKfS0_S0_S0_Pfiffff_param_8];
	ld.param.f32 	%f4, [_Z41calculate_slippage_batch_optimized_kernelPKfS0_S0_S0_Pfiffff_param_9];
	mov.u32 	%r1, %tid.x;
	setp.ne.s32 	%p1, %r1, 0;
	@%p1 bra 	$L__BB1_2;
	div.rn.f32 	%f5, %f1, 0f461C4000;
	st.shared.f32 	[_ZZ41calculate_slippage_batch_optimized_kernelPKfS0_S0_S0_PfiffffE13shared_params_$_0], %f5;
	mul.f32 	%f6, %f2, 0f3F000000;
	st.shared.f32 	[_ZZ41calculate_slippage_batch_optimized_kernelPKfS0_S0_S0_PfiffffE13shared_params_$_1], %f6;
	mov.f32 	%f7, 0f40000000;
	sub.f32 	%f8, %f7, %f3;
	mul.f32 	%f9, %f8, 0f3F000000;
	st.shared.f32 	[_ZZ41calculate_slippage_batch_optimized_kernelPKfS0_S0_S0_PfiffffE13shared_params_$_2], %f9;
	st.shared.f32 	[_ZZ41calculate_slippage_batch_optimized_kernelPKfS0_S0_S0_PfiffffE13shared_params_$_3], %f4;
$L__BB1_2:
	bar.sync 	0;
	mov.u32 	%r4, %ctaid.x;
	mov.u32 	%r5, %ntid.x;
	mad.lo.s32 	%r2, %r4, %r5, %r1;
	setp.ge.s32 	%p2, %r2, %r3;
	@%p2 bra 	$L__BB1_4;
	ld.shared.f32 	%f10, [_ZZ41calculate_slippage_batch_optimized_kernelPKfS0_S0_S0_PfiffffE13shared_params_$_3];
	ld.shared.f32 	%f11, [_ZZ41calculate_slippage_batch_optimized_kernelPKfS0_S0_S0_PfiffffE13shared_params_$_2];
	ld.shared.f32 	%f12, [_ZZ41calculate_slippage_batch_optimized_kernelPKfS0_S0_S0_PfiffffE13shared_params_$_1];
	ld.shared.f32 	%f13, [_ZZ41calculate_slippage_batch_optimized_kernelPKfS0_S0_S0_PfiffffE13shared_params_$_0];
	cvta.to.global.u64 	%rd6, %rd1;
	mul.wide.s32 	%rd7, %r2, 4;
	add.s64 	%rd8, %rd6, %rd7;
	ld.global.nc.f32 	%f14, [%rd8];
	cvta.to.global.u64 	%rd9, %rd2;
	add.s64 	%rd10, %rd9, %rd7;
	ld.global.nc.f32 	%f15, [%rd10];
	cvta.to.global.u64 	%rd11, %rd3;
	add.s64 	%rd12, %rd11, %rd7;
	ld.global.nc.f32 	%f16, [%rd12];
	cvta.to.global.u64 	%rd13, %rd4;
	add.s64 	%rd14, %rd13, %rd7;
	ld.global.nc.f32 	%f17, [%rd14];
	mul.f32 	%f18, %f14, %f15;
	div.rn.f32 	%f19, %f18, %f10;
	min.f32 	%f20, %f19, 0f40000000;
	add.f32 	%f21, %f12, 0f3F800000;
	add.f32 	%f22, %f11, %f21;
	add.f32 	%f23, %f22, %f20;
	mul.f32 	%f24, %f13, %f23;
	mul.f32 	%f25, %f14, %f24;
	fma.rn.f32 	%f26, %f17, %f25, %f16;
	sub.f32 	%f27, %f26, %f16;
	abs.f32 	%f28, %f27;
	mul.f32 	%f29, %f15, %f28;
	cvta.to.global.u64 	%rd15, %rd5;
	add.s64 	%rd16, %rd15, %rd7;
	st.global.f32 	[%rd16], %f29;
$L__BB1_4:
	ret;

}


// ===== COMPILED SASS (sm_100) =====

	.target	sm_100

	.elftype	@"ET_EXEC"


//--------------------- .note.nv.tkinfo           --------------------------
	.section	.note.nv.tkinfo,"",@"SHT_NOTE"
	.sectionflags	@"SHF_NOTE_NV_TKINFO"
	.tkinfo
        /*0018*/ 	.word	0x00000002
        /*0030*/ 	.string	""
        /*0030*/ 	.string	"ptxas"
        /*0030*/ 	.string	"Cuda compilation tools, release 13.0, V13.0.88"
        /*0030*/ 	.string	"Build cuda_13.0.r13.0/compiler.36424714_0"
        /*0030*/ 	.string	"-arch sm_100 -m 64 "



//--------------------- .note.nv.cuinfo           --------------------------
	.section	.note.nv.cuinfo,"",@"SHT_NOTE"
	.sectionflags	@"SHF_NOTE_NV_CUINFO"
        /*0018*/ 	.short	0x0002
        /*001a*/ 	.short	0x0064
        /*001c*/ 	.short	0x0082
	.zero		2


//--------------------- .nv.info                  --------------------------
	.section	.nv.info,"",@"SHT_CUDA_INFO"
	.align	4


	//----- nvinfo : EIATTR_REGCOUNT
	.align		4
        /*0000*/ 	.byte	0x04, 0x2f
        /*0002*/ 	.short	(.L_1 - .L_0)
	.align		4
.L_0:
        /*0004*/ 	.word	index@(_Z31calculate_slippage_batch_kernelPKfS0_S0_S0_Pfiffff)
        /*0008*/ 	.word	0x00000013


	//----- nvinfo : EIATTR_FRAME_SIZE
	.align		4
.L_1:
        /*000c*/ 	.byte	0x04, 0x11
        /*000e*/ 	.short	(.L_3 - .L_2)
	.align		4
.L_2:
        /*0010*/ 	.word	index@($__internal_1_$__cuda_sm3x_div_rn_noftz_f32_slowpath)
        /*0014*/ 	.word	0x00000000


	//----- nvinfo : EIATTR_FRAME_SIZE
	.align		4
.L_3:
        /*0018*/ 	.byte	0x04, 0x11
        /*001a*/ 	.short	(.L_5 - .L_4)
	.align		4
.L_4:
        /*001c*/ 	.word	index@(_Z31calculate_slippage_batch_kernelPKfS0_S0_S0_Pfiffff)
        /*0020*/ 	.word	0x00000000


	//----- nvinfo : EIATTR_REGCOUNT
	.align		4
.L_5:
        /*0024*/ 	.byte	0x04, 0x2f
        /*0026*/ 	.short	(.L_7 - .L_6)
	.align		4
.L_6:
        /*0028*/ 	.word	index@(_Z41calculate_slippage_batch_optimized_kernelPKfS0_S0_S0_Pfiffff)
        /*002c*/ 	.word	0x00000017


	//----- nvinfo : EIATTR_FRAME_SIZE
	.align		4
.L_7:
        /*0030*/ 	.byte	0x04, 0x11
        /*0032*/ 	.short	(.L_9 - .L_8)
	.align		4
.L_8:
        /*0034*/ 	.word	index@($__internal_0_$__cuda_sm3x_div_rn_noftz_f32_slowpath)
        /*0038*/ 	.word	0x00000000


	//----- nvinfo : EIATTR_FRAME_SIZE
	.align		4
.L_9:
        /*003c*/ 	.byte	0x04, 0x11
        /*003e*/ 	.short	(.L_11 - .L_10)
	.align		4
.L_10:
        /*0040*/ 	.word	index@(_Z41calculate_slippage_batch_optimized_kernelPKfS0_S0_S0_Pfiffff)
        /*0044*/ 	.word	0x00000000


	//----- nvinfo : EIATTR_MIN_STACK_SIZE
	.align		4
.L_11:
        /*0048*/ 	.byte	0x04, 0x12
        /*004a*/ 	.short	(.L_13 - .L_12)
	.align		4
.L_12:
        /*004c*/ 	.word	index@(_Z41calculate_slippage_batch_optimized_kernelPKfS0_S0_S0_Pfiffff)
        /*0050*/ 	.word	0x00000000


	//----- nvinfo : EIATTR_MIN_STACK_SIZE
	.align		4
.L_13:
        /*0054*/ 	.byte	0x04, 0x12
        /*0056*/ 	.short	(.L_15 - .L_14)
	.align		4
.L_14:
        /*0058*/ 	.word	index@(_Z31calculate_slippage_batch_kernelPKfS0_S0_S0_Pfiffff)
        /*005c*/ 	.word	0x00000000
.L_15:


//--------------------- .nv.compat                --------------------------
	.section	.nv.compat,"",@"SHT_CUDA_COMPAT_INFO"
	.align	4
        /*0000*/ 	.byte	0x02, 0x09, 0x00, 0x00, 0x02, 0x02, 0x01, 0x00, 0x02, 0x05, 0x05, 0x00, 0x03, 0x07, 0x01, 0x01
        /*0010*/ 	.byte	0x02, 0x03, 0x00, 0x00, 0x02, 0x06, 0x01, 0x00, 0x04, 0x0b, 0x08, 0x00, 0x01, 0x00, 0x00, 0x00
        /*0020*/ 	.byte	0x00, 0x00, 0x00, 0x00


//--------------------- .nv.info._Z41calculate_slippage_batch_optimized_kernelPKfS0_S0_S0_Pfiffff --------------------------
	.section	.nv.info._Z41calculate_slippage_batch_optimized_kernelPKfS0_S0_S0_Pfiffff,"",@"SHT_CUDA_INFO"
	.sectionflags	@""
	.align	4


	//----- nvinfo : EIATTR_CUDA_API_VERSION
	.align		4
        /*0000*/ 	.byte	0x04, 0x37
        /*0002*/ 	.short	(.L_17 - .L_16)
.L_16:
        /*0004*/ 	.word	0x00000082


	//----- nvinfo : EIATTR_KPARAM_INFO
	.align		4
.L_17:
        /*0008*/ 	.byte	0x04, 0x17
        /*000a*/ 	.short	(.L_19 - .L_18)
.L_18:
        /*000c*/ 	.word	0x00000000
        /*0010*/ 	.short	0x0009
        /*0012*/ 	.short	0x0038
        /*0014*/ 	.byte	0x00, 0xf0, 0x11, 0x00


	//----- nvinfo : EIATTR_KPARAM_INFO
	.align		4
.L_19:
        /*0018*/ 	.byte	0x04, 0x17
        /*001a*/ 	.short	(.L_21 - .L_20)
.L_20:
        /*001c*/ 	.word	0x00000000
        /*0020*/ 	.short	0x0008
        /*0022*/ 	.short	0x0034
        /*0024*/ 	.byte	0x00, 0xf0, 0x11, 0x00


	//----- nvinfo : EIATTR_KPARAM_INFO
	.align		4
.L_21:
        /*0028*/ 	.byte	0x04, 0x17
        /*002a*/ 	.short	(.L_23 - .L_22)
.L_22:
        /*002c*/ 	.word	0x00000000
        /*0030*/ 	.short	0x0007
        /*0032*/ 	.short	0x0030
        /*0034*/ 	.byte	0x00, 0xf0, 0x11, 0x00


	//----- nvinfo : EIATTR_KPARAM_INFO
	.align		4
.L_23:
        /*0038*/ 	.byte	0x04, 0x17
        /*003a*/ 	.short	(.L_25 - .L_24)
.L_24:
        /*003c*/ 	.word	0x00000000
        /*0040*/ 	.short	0x0006
        /*0042*/ 	.short	0x002c
        /*0044*/ 	.byte	0x00, 0xf0, 0x11, 0x00


	//----- nvinfo : EIATTR_KPARAM_INFO
	.align		4
.L_25:
        /*0048*/ 	.byte	0x04, 0x17
        /*004a*/ 	.short	(.L_27 - .L_26)
.L_26:
        /*004c*/ 	.word	0x00000000
        /*0050*/ 	.short	0x0005
        /*0052*/ 	.short	0x0028
        /*0054*/ 	.byte	0x00, 0xf0, 0x11, 0x00


	//----- nvinfo : EIATTR_KPARAM_INFO
	.align		4
.L_27:
        /*0058*/ 	.byte	0x04, 0x17
        /*005a*/ 	.short	(.L_29 - .L_28)
.L_28:
        /*005c*/ 	.word	0x00000000
        /*0060*/ 	.short	0x0004
        /*0062*/ 	.short	0x0020
        /*0064*/ 	.byte	0x00, 0xf5, 0x21, 0x00


	//----- nvinfo : EIATTR_KPARAM_INFO
	.align		4
.L_29:
        /*0068*/ 	.byte	0x04, 0x17
        /*006a*/ 	.short	(.L_31 - .L_30)
.L_30:
        /*006c*/ 	.word	0x00000000
        /*0070*/ 	.short	0x0003
        /*0072*/ 	.short	0x0018
        /*0074*/ 	.byte	0x00, 0xf5, 0x21, 0x00


	//----- nvinfo : EIATTR_KPARAM_INFO
	.align		4
.L_31:
        /*0078*/ 	.byte	0x04, 0x17
        /*007a*/ 	.short	(.L_33 - .L_32)
.L_32:
        /*007c*/ 	.word	0x00000000
        /*0080*/ 	.short	0x0002
        /*0082*/ 	.short	0x0010
        /*0084*/ 	.byte	0x00, 0xf5, 0x21, 0x00


	//----- nvinfo : EIATTR_KPARAM_INFO
	.align		4
.L_33:
        /*0088*/ 	.byte	0x04, 0x17
        /*008a*/ 	.short	(.L_35 - .L_34)
.L_34:
        /*008c*/ 	.word	0x00000000
        /*0090*/ 	.short	0x0001
        /*0092*/ 	.short	0x0008
        /*0094*/ 	.byte	0x00, 0xf5, 0x21, 0x00


	//----- nvinfo : EIATTR_KPARAM_INFO
	.align		4
.L_35:
        /*0098*/ 	.byte	0x04, 0x17
        /*009a*/ 	.short	(.L_37 - .L_36)
.L_36:
        /*009c*/ 	.word	0x00000000
        /*00a0*/ 	.short	0x0000
        /*00a2*/ 	.short	0x0000
        /*00a4*/ 	.byte	0x00, 0xf5, 0x21, 0x00


	//----- nvinfo : EIATTR_SPARSE_MMA_MASK
	.align		4
.L_37:
        /*00a8*/ 	.byte	0x03, 0x50
        /*00aa*/ 	.short	0x0000


	//----- nvinfo : EIATTR_MAXREG_COUNT
	.align		4
        /*00ac*/ 	.byte	0x03, 0x1b
        /*00ae*/ 	.short	0x00ff


	//----- nvinfo : EIATTR_NUM_BARRIERS
	.align		4
        /*00b0*/ 	.byte	0x02, 0x4c
        /*00b2*/ 	.byte	0x01
	.zero		1


	//----- nvinfo : EIATTR_MERCURY_ISA_VERSION
	.align		4
        /*00b4*/ 	.byte	0x03, 0x5f
        /*00b6*/ 	.short	0x0101


	//----- nvinfo : EIATTR_VRC_CTA_INIT_COUNT
	.align		4
        /*00b8*/ 	.byte	0x02, 0x4a
	.zero		1
	.zero		1


	//----- nvinfo : EIATTR_EXIT_INSTR_OFFSETS
	.align		4
        /*00bc*/ 	.byte	0x04, 0x1c
        /*00be*/ 	.short	(.L_39 - .L_38)


	//   ....[0]....
.L_38:
        /*00c0*/ 	.word	0x00000250


	//   ....[1]....
        /*00c4*/ 	.word	0x00000520


	//----- nvinfo : EIATTR_CRS_STACK_SIZE
	.align		4
.L_39:
        /*00c8*/ 	.byte	0x04, 0x1e
        /*00ca*/ 	.short	(.L_41 - .L_40)
.L_40:
        /*00cc*/ 	.word	0x00000000


	//----- nvinfo : EIATTR_CBANK_PARAM_SIZE
	.align		4
.L_41:
        /*00d0*/ 	.byte	0x03, 0x19
        /*00d2*/ 	.short	0x003c


	//----- nvinfo : EIATTR_PARAM_CBANK
	.align		4
        /*00d4*/ 	.byte	0x04, 0x0a
        /*00d6*/ 	.short	(.L_43 - .L_42)
	.align		4
.L_42:
        /*00d8*/ 	.word	index@(.nv.constant0._Z41calculate_slippage_batch_optimized_kernelPKfS0_S0_S0_Pfiffff)
        /*00dc*/ 	.short	0x0380
        /*00de*/ 	.short	0x003c


	//----- nvinfo : EIATTR_SW_WAR
	.align		4
.L_43:
        /*00e0*/ 	.byte	0x04, 0x36
        /*00e2*/ 	.short	(.L_45 - .L_44)
.L_44:
        /*00e4*/ 	.word	0x00000008
.L_45:


//--------------------- .nv.info._Z31calculate_slippage_batch_kernelPKfS0_S0_S0_Pfiffff --------------------------
	.section	.nv.info._Z31calculate_slippage_batch_kernelPKfS0_S0_S0_Pfiffff,"",@"SHT_CUDA_INFO"
	.sectionflags	@""
	.align	4


	//----- nvinfo : EIATTR_CUDA_API_VERSION
	.align		4
        /*0000*/ 	.byte	0x04, 0x37
        /*0002*/ 	.short	(.L_47 - .L_46)
.L_46:
        /*0004*/ 	.word	0x00000082


	//----- nvinfo : EIATTR_KPARAM_INFO
	.align		4
.L_47:
        /*0008*/ 	.byte	0x04, 0x17
        /*000a*/ 	.short	(.L_49 - .L_48)
.L_48:
        /*000c*/ 	.word	0x00000000
        /*0010*/ 	.short	0x0009
        /*0012*/ 	.short	0x0038
        /*0014*/ 	.byte	0x00, 0xf0, 0x11, 0x00


	//----- nvinfo : EIATTR_KPARAM_INFO
	.align		4
.L_49:
        /*0018*/ 	.byte	0x04, 0x17
        /*001a*/ 	.short	(.L_51 - .L_50)
.L_50:
        /*001c*/ 	.word	0x00000000
        /*0020*/ 	.short	0x0008
        /*0022*/ 	.short	0x0034
        /*0024*/ 	.byte	0x00, 0xf0, 0x11, 0x00


	//----- nvinfo : EIATTR_KPARAM_INFO
	.align		4
.L_51:
        /*0028*/ 	.byte	0x04, 0x17
        /*002a*/ 	.short	(.L_53 - .L_52)
.L_52:
        /*002c*/ 	.word	0x00000000
        /*0030*/ 	.short	0x0007
        /*0032*/ 	.short	0x0030
        /*0034*/ 	.byte	0x00, 0xf0, 0x11, 0x00


	//----- nvinfo : EIATTR_KPARAM_INFO
	.align		4
.L_53:
        /*0038*/ 	.byte	0x04, 0x17
        /*003a*/ 	.short	(.L_55 - .L_54)
.L_54:
        /*003c*/ 	.word	0x00000000
        /*0040*/ 	.short	0x0006
        /*0042*/ 	.short	0x002c
        /*0044*/ 	.byte	0x00, 0xf0, 0x11, 0x00


	//----- nvinfo : EIATTR_KPARAM_INFO
	.align		4
.L_55:
        /*0048*/ 	.byte	0x04, 0x17
        /*004a*/ 	.short	(.L_57 - .L_56)
.L_56:
        /*004c*/ 	.word	0x00000000
        /*0050*/ 	.short	0x0005
        /*0052*/ 	.short	0x0028
        /*0054*/ 	.byte	0x00, 0xf0, 0x11, 0x00


	//----- nvinfo : EIATTR_KPARAM_INFO
	.align		4
.L_57:
        /*0058*/ 	.byte	0x04, 0x17
        /*005a*/ 	.short	(.L_59 - .L_58)
.L_58:
        /*005c*/ 	.word	0x00000000
        /*0060*/ 	.short	0x0004
        /*0062*/ 	.short	0x0020
        /*0064*/ 	.byte	0x00, 0xf5, 0x21, 0x00


	//----- nvinfo : EIATTR_KPARAM_INFO
	.align		4
.L_59:
        /*0068*/ 	.byte	0x04, 0x17
        /*006a*/ 	.short	(.L_61 - .L_60)
.L_60:
        /*006c*/ 	.word	0x00000000
        /*0070*/ 	.short	0x0003
        /*0072*/ 	.short	0x0018
        /*0074*/ 	.byte	0x00, 0xf5, 0x21, 0x00


	//----- nvinfo : EIATTR_KPARAM_INFO
	.align		4
.L_61:
        /*0078*/ 	.byte	0x04, 0x17
        /*007a*/ 	.short	(.L_63 - .L_62)
.L_62:
        /*007c*/ 	.word	0x00000000
        /*0080*/ 	.short	0x0002
        /*0082*/ 	.short	0x0010
        /*0084*/ 	.byte	0x00, 0xf5, 0x21, 0x00


	//----- nvinfo : EIATTR_KPARAM_INFO
	.align		4
.L_63:
        /*0088*/ 	.byte	0x04, 0x17
        /*008a*/ 	.short	(.L_65 - .L_64)
.L_64:
        /*008c*/ 	.word	0x00000000
        /*0090*/ 	.short	0x0001
        /*0092*/ 	.short	0x0008
        /*0094*/ 	.byte	0x00, 0xf5, 0x21, 0x00


	//----- nvinfo : EIATTR_KPARAM_INFO
	.align		4
.L_65:
        /*0098*/ 	.byte	0x04, 0x17
        /*009a*/ 	.short	(.L_67 - .L_66)
.L_66:
        /*009c*/ 	.word	0x00000000
        /*00a0*/ 	.short	0x0000
        /*00a2*/ 	.short	0x0000
        /*00a4*/ 	.byte	0x00, 0xf5, 0x21, 0x00


	//----- nvinfo : EIATTR_SPARSE_MMA_MASK
	.align		4
.L_67:
        /*00a8*/ 	.byte	0x03, 0x50
        /*00aa*/ 	.short	0x0000


	//----- nvinfo : EIATTR_MAXREG_COUNT
	.align		4
        /*00ac*/ 	.byte	0x03, 0x1b
        /*00ae*/ 	.short	0x00ff


	//----- nvinfo : EIATTR_MERCURY_ISA_VERSION
	.align		4
        /*00b0*/ 	.byte	0x03, 0x5f
        /*00b2*/ 	.short	0x0101


	//----- nvinfo : EIATTR_VRC_CTA_INIT_COUNT
	.align		4
        /*00b4*/ 	.byte	0x02, 0x4a
	.zero		1
	.zero		1


	//----- nvinfo : EIATTR_EXIT_INSTR_OFFSETS
	.align		4
        /*00b8*/ 	.byte	0x04, 0x1c
        /*00ba*/ 	.short	(.L_69 - .L_68)


	//   ....[0]....
.L_68:
        /*00bc*/ 	.word	0x00000070


	//   ....[1]....
        /*00c0*/ 	.word	0x00000460


	//----- nvinfo : EIATTR_CRS_STACK_SIZE
	.align		4
.L_69:
        /*00c4*/ 	.byte	0x04, 0x1e
        /*00c6*/ 	.short	(.L_71 - .L_70)
.L_70:
        /*00c8*/ 	.word	0x00000000


	//----- nvinfo : EIATTR_CBANK_PARAM_SIZE
	.align		4
.L_71:
        /*00cc*/ 	.byte	0x03, 0x19
        /*00ce*/ 	.short	0x003c


	//----- nvinfo : EIATTR_PARAM_CBANK
	.align		4
        /*00d0*/ 	.byte	0x04, 0x0a
        /*00d2*/ 	.short	(.L_73 - .L_72)
	.align		4
.L_72:
        /*00d4*/ 	.word	index@(.nv.constant0._Z31calculate_slippage_batch_kernelPKfS0_S0_S0_Pfiffff)
        /*00d8*/ 	.short	0x0380
        /*00da*/ 	.short	0x003c


	//----- nvinfo : EIATTR_SW_WAR
	.align		4
.L_73:
        /*00dc*/ 	.byte	0x04, 0x36
        /*00de*/ 	.short	(.L_75 - .L_74)
.L_74:
        /*00e0*/ 	.word	0x00000008
.L_75:


//--------------------- .nv.callgraph             --------------------------
	.section	.nv.callgraph,"",@"SHT_CUDA_CALLGRAPH"
	.align	4
	.sectionentsize	8
	.align		4
        /*0000*/ 	.word	0x00000000
	.align		4
        /*0004*/ 	.word	0xffffffff
	.align		4
        /*0008*/ 	.word	0x00000000
	.align		4
        /*000c*/ 	.word	0xfffffffe
	.align		4
        /*0010*/ 	.word	0x00000000
	.align		4
        /*0014*/ 	.word	0xfffffffd
	.align		4
        /*0018*/ 	.word	0x00000000
	.align		4
        /*001c*/ 	.word	0xfffffffc


//--------------------- .text._Z41calculate_slippage_batch_optimized_kernelPKfS0_S0_S0_Pfiffff --------------------------
	.section	.text._Z41calculate_slippage_batch_optimized_kernelPKfS0_S0_S0_Pfiffff,"ax",@progbits
	.align	128
        .global         _Z41calculate_slippage_batch_optimized_kernelPKfS0_S0_S0_Pfiffff
        .type           _Z41calculate_slippage_batch_optimized_kernelPKfS0_S0_S0_Pfiffff,@function
        .size           _Z41calculate_slippage_batch_optimized_kernelPKfS0_S0_S0_Pfiffff,(.L_x_32 - _Z41calculate_slippage_batch_optimized_kernelPKfS0_S0_S0_Pfiffff)
        .other          _Z41calculate_slippage_batch_optimized_kernelPKfS0_S0_S0_Pfiffff,@"STO_CUDA_ENTRY STV_DEFAULT"
_Z41calculate_slippage_batch_optimized_kernelPKfS0_S0_S0_Pfiffff:
.text._Z41calculate_slippage_batch_optimized_kernelPKfS0_S0_S0_Pfiffff:
[----:B------:R-:W-:Y:S01]  /*0000*/  LDC R1, c[0x0][0x37c] ;  /* 0x0000df00ff017b82 */ /* 0x000fe20000000800 */
[----:B------:R-:W0:Y:S01]  /*0010*/  S2R R2, SR_TID.X ;  /* 0x0000000000027919 */ /* 0x000e220000002100 */
[----:B------:R-:W-:Y:S01]  /*0020*/  BSSY.RECONVERGENT B0, `(.L_x_0) ;  /* 0x000001c000007945 */ /* 0x000fe20003800200 */
[----:B0-----:R-:W-:-:S13]  /*0030*/  ISETP.NE.AND P0, PT, R2, RZ, PT ;  /* 0x000000ff0200720c */ /* 0x001fda0003f05270 */
[----:B------:R-:W-:Y:S05]  /*0040*/  @P0 BRA `(.L_x_1) ;  /* 0x0000000000640947 */ /* 0x000fea0003800000 */
[----:B------:R-:W0:Y:S01]  /*0050*/  LDC R6, c[0x0][0x3ac] ;  /* 0x0000eb00ff067b82 */ /* 0x000e220000000800 */
[----:B------:R-:W-:Y:S02]  /*0060*/  IMAD.MOV.U32 R3, RZ, RZ, 0x38d1b717 ;  /* 0x38d1b717ff037424 */ /* 0x000fe400078e00ff */
[----:B------:R-:W-:-:S04]  /*0070*/  IMAD.MOV.U32 R0, RZ, RZ, 0x461c4000 ;  /* 0x461c4000ff007424 */ /* 0x000fc800078e00ff */
[----:B------:R-:W-:-:S04]  /*0080*/  FFMA R0, R3, -R0, 1 ;  /* 0x3f80000003007423 */ /* 0x000fc80000000800 */
[----:B------:R-:W-:Y:S01]  /*0090*/  FFMA R0, R0, R3, 9.9999997473787516356e-05 ;  /* 0x38d1b71700007423 */ /* 0x000fe20000000003 */
[----:B0-----:R-:W0:Y:S03]  /*00a0*/  FCHK P0, R6, 10000 ;  /* 0x461c400006007902 */ /* 0x001e260000000000 */
[----:B------:R-:W-:-:S04]  /*00b0*/  FFMA R3, R0, R6, RZ ;  /* 0x0000000600037223 */ /* 0x000fc800000000ff */
[----:B------:R-:W-:-:S04]  /*00c0*/  FFMA R4, R3, -10000, R6 ;  /* 0xc61c400003047823 */ /* 0x000fc80000000006 */
[----:B------:R-:W-:Y:S01]  /*00d0*/  FFMA R4, R0, R4, R3 ;  /* 0x0000000400047223 */ /* 0x000fe20000000003 */
[----:B0-----:R-:W-:Y:S06]  /*00e0*/  @!P0 BRA `(.L_x_2) ;  /* 0x0000000000188947 */ /* 0x001fec0003800000 */
[----:B------:R-:W0:Y:S01]  /*00f0*/  LDCU UR4, c[0x0][0x3ac] ;  /* 0x00007580ff0477ac */ /* 0x000e220008000800 */
[----:B------:R-:W-:Y:S01]  /*0100*/  HFMA2 R3, -RZ, RZ, 6.109375, 2 ;  /* 0x461c4000ff037431 */ /* 0x000fe200000001ff */
[----:B------:R-:W-:Y:S01]  /*0110*/  MOV R12, 0x140 ;  /* 0x00000140000c7802 */ /* 0x000fe20000000f00 */
[----:B0-----:R-:W-:-:S07]  /*0120*/  IMAD.U32 R0, RZ, RZ, UR4 ;  /* 0x00000004ff007e24 */ /* 0x001fce000f8e00ff */
[----:B------:R-:W-:Y:S05]  /*0130*/  CALL.REL.NOINC `($__internal_0_$__cuda_sm3x_div_rn_noftz_f32_slowpath) ;  /* 0x0000000000fc7944 */ /* 0x000fea0003c00000 */
[----:B------:R-:W-:-:S07]  /*0140*/  IMAD.MOV.U32 R4, RZ, RZ, R0 ;  /* 0x000000ffff047224 */ /* 0x000fce00078e0000 */
.L_x_2:
[----:B------:R-:W0:Y:S01]  /*0150*/  S2UR UR5, SR_CgaCtaId ;  /* 0x00000000000579c3 */ /* 0x000e220000008800 */
[----:B------:R-:W-:-:S07]  /*0160*/  UMOV UR4, 0x400 ;  /* 0x0000040000047882 */ /* 0x000fce0000000000 */
[----:B------:R-:W1:Y:S08]  /*0170*/  LDC.64 R8, c[0x0][0x3b0] ;  /* 0x0000ec00ff087b82 */ /* 0x000e700000000a00 */
[----:B------:R-:W2:Y:S01]  /*0180*/  LDC R7, c[0x0][0x3b8] ;  /* 0x0000ee00ff077b82 */ /* 0x000ea20000000800 */
[----:B0-----:R-:W-:Y:S01]  /*0190*/  ULEA UR4, UR5, UR4, 0x18 ;  /* 0x0000000405047291 */ /* 0x001fe2000f8ec0ff */
[----:B-1----:R-:W-:Y:S01]  /*01a0*/  FADD R6, -R9, 2 ;  /* 0x4000000009067421 */ /* 0x002fe20000000100 */
[----:B------:R-:W-:-:S03]  /*01b0*/  FMUL R5, R8, 0.5 ;  /* 0x3f00000008057820 */ /* 0x000fc60000400000 */
[----:B------:R-:W-:-:S05]  /*01c0*/  FMUL R6, R6, 0.5 ;  /* 0x3f00000006067820 */ /* 0x000fca0000400000 */
[----:B--2---:R0:W-:Y:S02]  /*01d0*/  STS.128 [UR4], R4 ;  /* 0x00000004ff007988 */ /* 0x0041e40008000c04 */
.L_x_1:
[----:B------:R-:W-:Y:S05]  /*01e0*/  BSYNC.RECONVERGENT B0 ;  /* 0x0000000000007941 */ /* 0x000fea0003800200 */
.L_x_0:
[----:B------:R-:W1:Y:S01]  /*01f0*/  S2UR UR4, SR_CTAID.X ;  /* 0x00000000000479c3 */ /* 0x000e620000002500 */
[----:B------:R-:W2:Y:S07]  /*0200*/  LDCU UR5, c[0x0][0x3a8] ;  /* 0x00007500ff0577ac */ /* 0x000eae0008000800 */
[----:B------:R-:W1:Y:S02]  /*0210*/  LDC R3, c[0x0][0x360] ;  /* 0x0000d800ff037b82 */ /* 0x000e640000000800 */
[----:B-1----:R-:W-:-:S06]  /*0220*/  IMAD R2, R3, UR4, R2 ;  /* 0x0000000403027c24 */ /* 0x002fcc000f8e0202 */
[----:B------:R-:W-:Y:S01]  /*0230*/  BAR.SYNC.DEFER_BLOCKING 0x0 ;  /* 0x0000000000007b1d */ /* 0x000fe20000010000 */
[----:B--2---:R-:W-:-:S13]  /*0240*/  ISETP.GE.AND P0, PT, R2, UR5, PT ;  /* 0x0000000502007c0c */ /* 0x004fda000bf06270 */
[----:B------:R-:W-:Y:S05]  /*0250*/  @P0 EXIT ;  /* 0x000000000000094d */ /* 0x000fea0003800000 */
[----:B------:R-:W1:Y:S01]  /*0260*/  LDC.64 R12, c[0x0][0x380] ;  /* 0x0000e000ff0c7b82 */ /* 0x000e620000000a00 */
[----:B------:R-:W2:Y:S07]  /*0270*/  LDCU.64 UR6, c[0x0][0x358] ;  /* 0x00006b00ff0677ac */ /* 0x000eae0008000a00 */
[----:B------:R-:W3:Y:S08]  /*0280*/  LDC.64 R14, c[0x0][0x388] ;  /* 0x0000e200ff0e7b82 */ /* 0x000ef00000000a00 */
[----:B------:R-:W4:Y:S01]  /*0290*/  LDC.64 R16, c[0x0][0x390] ;  /* 0x0000e400ff107b82 */ /* 0x000f220000000a00 */
[----:B-1----:R-:W-:-:S07]  /*02a0*/  IMAD.WIDE R12, R2, 0x4, R12 ;  /* 0x00000004020c7825 */ /* 0x002fce00078e020c */
[----:B------:R-:W1:Y:S01]  /*02b0*/  LDC.64 R18, c[0x0][0x398] ;  /* 0x0000e600ff127b82 */ /* 0x000e620000000a00 */
[----:B--2---:R-:W2:Y:S01]  /*02c0*/  LDG.E.CONSTANT R9, desc[UR6][R12.64] ;  /* 0x000000060c097981 */ /* 0x004ea2000c1e9900 */
[----:B---3--:R-:W-:-:S05]  /*02d0*/  IMAD.WIDE R14, R2, 0x4, R14 ;  /* 0x00000004020e7825 */ /* 0x008fca00078e020e */
[----:B------:R-:W2:Y:S01]  /*02e0*/  LDG.E.CONSTANT R8, desc[UR6][R14.64] ;  /* 0x000000060e087981 */ /* 0x000ea2000c1e9900 */
[----:B----4-:R-:W-:-:S05]  /*02f0*/  IMAD.WIDE R16, R2, 0x4, R16 ;  /* 0x0000000402107825 */ /* 0x010fca00078e0210 */
[----:B------:R3:W5:Y:S01]  /*0300*/  LDG.E.CONSTANT R10, desc[UR6][R16.64] ;  /* 0x00000006100a7981 */ /* 0x000762000c1e9900 */
[----:B-1----:R-:W-:-:S05]  /*0310*/  IMAD.WIDE R18, R2, 0x4, R18 ;  /* 0x0000000402127825 */ /* 0x002fca00078e0212 */
[----:B------:R3:W5:Y:S01]  /*0320*/  LDG.E.CONSTANT R11, desc[UR6][R18.64] ;  /* 0x00000006120b7981 */ /* 0x000762000c1e9900 */
[----:B------:R-:W1:Y:S01]  /*0330*/  S2UR UR5, SR_CgaCtaId ;  /* 0x00000000000579c3 */ /* 0x000e620000008800 */
[----:B------:R-:W-:Y:S02]  /*0340*/  UMOV UR4, 0x400 ;  /* 0x0000040000047882 */ /* 0x000fe40000000000 */
[----:B-1----:R-:W-:-:S09]  /*0350*/  ULEA UR4, UR5, UR4, 0x18 ;  /* 0x0000000405047291 */ /* 0x002fd2000f8ec0ff */
[----:B0-----:R-:W0:Y:S01]  /*0360*/  LDS.128 R4, [UR4] ;  /* 0x00000004ff047984 */ /* 0x001e220008000c00 */
[----:B------:R-:W-:Y:S01]  /*0370*/  BSSY.RECONVERGENT B0, `(.L_x_3) ;  /* 0x000000e000007945 */ /* 0x000fe20003800200 */
[----:B0-----:R-:W0:Y:S02]  /*0380*/  MUFU.RCP R20, R7 ;  /* 0x0000000700147308 */ /* 0x001e240000001000 */
[----:B0-----:R-:W-:-:S04]  /*0390*/  FFMA R3, -R7, R20, 1 ;  /* 0x3f80000007037423 */ /* 0x001fc80000000114 */
[----:B------:R-:W-:Y:S01]  /*03a0*/  FFMA R3, R20, R3, R20 ;  /* 0x0000000314037223 */ /* 0x000fe20000000014 */
[----:B--2---:R-:W-:-:S04]  /*03b0*/  FMUL R0, R9, R8 ;  /* 0x0000000809007220 */ /* 0x004fc80000400000 */
[----:B------:R-:W0:Y:S01]  /*03c0*/  FCHK P0, R0, R7 ;  /* 0x0000000700007302 */ /* 0x000e220000000000 */
[----:B------:R-:W-:-:S04]  /*03d0*/  FFMA R12, R0, R3, RZ ;  /* 0x00000003000c7223 */ /* 0x000fc800000000ff */
[----:B------:R-:W-:-:S04]  /*03e0*/  FFMA R13, -R7, R12, R0 ;  /* 0x0000000c070d7223 */ /* 0x000fc80000000100 */
[----:B------:R-:W-:Y:S01]  /*03f0*/  FFMA R3, R3, R13, R12 ;  /* 0x0000000d03037223 */ /* 0x000fe2000000000c */
[----:B0--3--:R-:W-:Y:S06]  /*0400*/  @!P0 BRA `(.L_x_4) ;  /* 0x0000000000108947 */ /* 0x009fec0003800000 */
[----:B------:R-:W-:Y:S02]  /*0410*/  MOV R3, R7 ;  /* 0x0000000700037202 */ /* 0x000fe40000000f00 */
[----:B------:R-:W-:-:S07]  /*0420*/  MOV R12, 0x440 ;  /* 0x00000440000c7802 */ /* 0x000fce0000000f00 */
[----:B-----5:R-:W-:Y:S05]  /*0430*/  CALL.REL.NOINC `($__internal_0_$__cuda_sm3x_div_rn_noftz_f32_slowpath) ;  /* 0x00000000003c7944 */ /* 0x020fea0003c00000 */
[----:B------:R-:W-:-:S07]  /*0440*/  IMAD.MOV.U32 R3, RZ, RZ, R0 ;  /* 0x000000ffff037224 */ /* 0x000fce00078e0000 */
.L_x_4:
[----:B------:R-:W-:Y:S05]  /*0450*/  BSYNC.RECONVERGENT B0 ;  /* 0x0000000000007941 */ /* 0x000fea0003800200 */
.L_x_3:
[----:B------:R-:W-:Y:S01]  /*0460*/  FADD R5, R5, 1 ;  /* 0x3f80000005057421 */ /* 0x000fe20000000000 */
[----:B------:R-:W-:Y:S01]  /*0470*/  FMNMX R3, R3, 2, PT ;  /* 0x4000000003037809 */ /* 0x000fe20003800000 */
[----:B------:R-:W0:Y:S02]  /*0480*/  LDC.64 R12, c[0x0][0x3a0] ;  /* 0x0000e800ff0c7b82 */ /* 0x000e240000000a00 */
[----:B------:R-:W-:-:S04]  /*0490*/  FADD R6, R5, R6 ;  /* 0x0000000605067221 */ /* 0x000fc80000000000 */
[----:B------:R-:W-:-:S04]  /*04a0*/  FADD R3, R3, R6 ;  /* 0x0000000603037221 */ /* 0x000fc80000000000 */
[----:B------:R-:W-:-:S04]  /*04b0*/  FMUL R4, R3, R4 ;  /* 0x0000000403047220 */ /* 0x000fc80000400000 */
[----:B------:R-:W-:-:S04]  /*04c0*/  FMUL R4, R9, R4 ;  /* 0x0000000409047220 */ /* 0x000fc80000400000 */
[----:B-----5:R-:W-:-:S04]  /*04d0*/  FFMA R11, R11, R4, R10 ;  /* 0x000000040b0b7223 */ /* 0x020fc8000000000a */
[----:B------:R-:W-:Y:S01]  /*04e0*/  FADD R11, -R10, R11 ;  /* 0x0000000b0a0b7221 */ /* 0x000fe20000000100 */
[----:B0-----:R-:W-:-:S04]  /*04f0*/  IMAD.WIDE R12, R2, 0x4, R12 ;  /* 0x00000004020c7825 */ /* 0x001fc800078e020c */
[----:B------:R-:W-:-:S05]  /*0500*/  FMUL R11, R8, |R11| ;  /* 0x4000000b080b7220 */ /* 0x000fca0000400000 */
[----:B------:R-:W-:Y:S01]  /*0510*/  STG.E desc[UR6][R12.64], R11 ;  /* 0x0000000b0c007986 */ /* 0x000fe2000c101906 */
[----:B------:R-:W-:Y:S05]  /*0520*/  EXIT ;  /* 0x000000000000794d */ /* 0x000fea0003800000 */
        .weak           $__internal_0_$__cuda_sm3x_div_rn_noftz_f32_slowpath
        .type           $__internal_0_$__cuda_sm3x_div_rn_noftz_f32_slowpath,@function
        .size           $__internal_0_$__cuda_sm3x_div_rn_noftz_f32_slowpath,(.L_x_32 - $__internal_0_$__cuda_sm3x_div_rn_noftz_f32_slowpath)
$__internal_0_$__cuda_sm3x_div_rn_noftz_f32_slowpath:
[----:B------:R-:W-:Y:S01]  /*0530*/  SHF.R.U32.HI R13, RZ, 0x17, R3 ;  /* 0x00000017ff0d7819 */ /* 0x000fe20000011603 */
[----:B------:R-:W-:Y:S01]  /*0540*/  BSSY.RECONVERGENT B1, `(.L_x_5) ;  /* 0x0000062000017945 */ /* 0x000fe20003800200 */
[----:B------:R-:W-:Y:S02]  /*0550*/  SHF.R.U32.HI R7, RZ, 0x17, R0 ;  /* 0x00000017ff077819 */ /* 0x000fe40000011600 */
[----:B------:R-:W-:Y:S02]  /*0560*/  LOP3.LUT R13, R13, 0xff, RZ, 0xc0, !PT ;  /* 0x000000ff0d0d7812 */ /* 0x000fe400078ec0ff */
[----:B------:R-:W-:-:S03]  /*0570*/  LOP3.LUT R16, R7, 0xff, RZ, 0xc0, !PT ;  /* 0x000000ff07107812 */ /* 0x000fc600078ec0ff */
[----:B------:R-:W-:Y:S01]  /*0580*/  VIADD R15, R13, 0xffffffff ;  /* 0xffffffff0d0f7836 */ /* 0x000fe20000000000 */
[----:B------:R-:W-:-:S04]  /*0590*/  IADD3 R14, PT, PT, R16, -0x1, RZ ;  /* 0xffffffff100e7810 */ /* 0x000fc80007ffe0ff */
[----:B------:R-:W-:-:S04]  /*05a0*/  ISETP.GT.U32.AND P0, PT, R15, 0xfd, PT ;  /* 0x000000fd0f00780c */ /* 0x000fc80003f04070 */
[----:B------:R-:W-:-:S13]  /*05b0*/  ISETP.GT.U32.OR P0, PT, R14, 0xfd, P0 ;  /* 0x000000fd0e00780c */ /* 0x000fda0000704470 */
[----:B------:R-:W-:Y:S01]  /*05c0*/  @!P0 IMAD.MOV.U32 R7, RZ, RZ, RZ ;  /* 0x000000ffff078224 */ /* 0x000fe200078e00ff */
[----:B------:R-:W-:Y:S06]  /*05d0*/  @!P0 BRA `(.L_x_6) ;  /* 0x00000000005c8947 */ /* 0x000fec0003800000 */
[----:B------:R-:W-:Y:S02]  /*05e0*/  FSETP.GTU.FTZ.AND P0, PT, |R0|, +INF , PT ;  /* 0x7f8000000000780b */ /* 0x000fe40003f1c200 */
[----:B------:R-:W-:-:S04]  /*05f0*/  FSETP.GTU.FTZ.AND P1, PT, |R3|, +INF , PT ;  /* 0x7f8000000300780b */ /* 0x000fc80003f3c200 */
[----:B------:R-:W-:-:S13]  /*0600*/  PLOP3.LUT P0, PT, P0, P1, PT, 0xf8, 0x8f ;  /* 0x00000000008f781c */ /* 0x000fda0000703f70 */
[----:B------:R-:W-:Y:S05]  /*0610*/  @P0 BRA `(.L_x_7) ;  /* 0x00000004004c0947 */ /* 0x000fea0003800000 */
[----:B------:R-:W-:-:S13]  /*0620*/  LOP3.LUT P0, RZ, R3, 0x7fffffff, R0, 0xc8, !PT ;  /* 0x7fffffff03ff7812 */ /* 0x000fda000780c800 */
[----:B------:R-:W-:Y:S05]  /*0630*/  @!P0 BRA `(.L_x_8) ;  /* 0x00000004003c8947 */ /* 0x000fea0003800000 */
[C---:B------:R-:W-:Y:S02]  /*0640*/  FSETP.NEU.FTZ.AND P2, PT, |R0|.reuse, +INF , PT ;  /* 0x7f8000000000780b */ /* 0x040fe40003f5d200 */
[----:B------:R-:W-:Y:S02]  /*0650*/  FSETP.NEU.FTZ.AND P1, PT, |R3|, +INF , PT ;  /* 0x7f8000000300780b */ /* 0x000fe40003f3d200 */
[----:B------:R-:W-:-:S11]  /*0660*/  FSETP.NEU.FTZ.AND P0, PT, |R0|, +INF , PT ;  /* 0x7f8000000000780b */ /* 0x000fd60003f1d200 */
[----:B------:R-:W-:Y:S05]  /*0670*/  @!P1 BRA !P2, `(.L_x_8) ;  /* 0x00000004002c9947 */ /* 0x000fea0005000000 */
[----:B------:R-:W-:-:S04]  /*0680*/  LOP3.LUT P2, RZ, R0, 0x7fffffff, RZ, 0xc0, !PT ;  /* 0x7fffffff00ff7812 */ /* 0x000fc8000784c0ff */
[----:B------:R-:W-:-:S13]  /*0690*/  PLOP3.LUT P1, PT, P1, P2, PT, 0x2f, 0xf2 ;  /* 0x0000000000f2781c */ /* 0x000fda0000f24577 */
[----:B------:R-:W-:Y:S05]  /*06a0*/  @P1 BRA `(.L_x_9) ;  /* 0x0000000400181947 */ /* 0x000fea0003800000 */
[----:B------:R-:W-:-:S04]  /*06b0*/  LOP3.LUT P1, RZ, R3, 0x7fffffff, RZ, 0xc0, !PT ;  /* 0x7fffffff03ff7812 */ /* 0x000fc8000782c0ff */
[----:B------:R-:W-:-:S13]  /*06c0*/  PLOP3.LUT P0, PT, P0, P1, PT, 0x2f, 0xf2 ;  /* 0x0000000000f2781c */ /* 0x000fda0000702577 */
[----:B------:R-:W-:Y:S05]  /*06d0*/  @P0 BRA `(.L_x_10) ;  /* 0x0000000400000947 */ /* 0x000fea0003800000 */
[----:B------:R-:W-:Y:S02]  /*06e0*/  ISETP.GE.AND P0, PT, R14, RZ, PT ;  /* 0x000000ff0e00720c */ /* 0x000fe40003f06270 */
[----:B------:R-:W-:-:S11]  /*06f0*/  ISETP.GE.AND P1, PT, R15, RZ, PT ;  /* 0x000000ff0f00720c */ /* 0x000fd60003f26270 */
[----:B------:R-:W-:Y:S01]  /*0700*/  @P0 IMAD.MOV.U32 R7, RZ, RZ, RZ ;  /* 0x000000ffff070224 */ /* 0x000fe200078e00ff */
[----:B------:R-:W-:Y:S01]  /*0710*/  @!P0 MOV R7, 0xffffffc0 ;  /* 0xffffffc000078802 */ /* 0x000fe20000000f00 */
[----:B------:R-:W-:Y:S01]  /*0720*/  @!P0 FFMA R0, R0, 1.84467440737095516160e+19, RZ ;  /* 0x5f80000000008823 */ /* 0x000fe200000000ff */
[----:B------:R-:W-:-:S03]  /*0730*/  @!P1 FFMA R3, R3, 1.84467440737095516160e+19, RZ ;  /* 0x5f80000003039823 */ /* 0x000fc600000000ff */
[----:B------:R-:W-:-:S07]  /*0740*/  @!P1 VIADD R7, R7, 0x40 ;  /* 0x0000004007079836 */ /* 0x000fce0000000000 */
.L_x_6:
[----:B------:R-:W-:Y:S01]  /*0750*/  LEA R14, R13, 0xc0800000, 0x17 ;  /* 0xc08000000d0e7811 */ /* 0x000fe200078eb8ff */
[----:B------:R-:W-:Y:S04]  /*0760*/  BSSY.RECONVERGENT B2, `(.L_x_11) ;  /* 0x0000036000027945 */ /* 0x000fe80003800200 */
[----:B------:R-:W-:Y:S01]  /*0770*/  IMAD.IADD R15, R3, 0x1, -R14 ;  /* 0x00000001030f7824 */ /* 0x000fe200078e0a0e */
[----:B------:R-:W-:-:S03]  /*0780*/  IADD3 R14, PT, PT, R16, -0x7f, RZ ;  /* 0xffffff81100e7810 */ /* 0x000fc60007ffe0ff */
[----:B------:R-:W0:Y:S01]  /*0790*/  MUFU.RCP R3, R15 ;  /* 0x0000000f00037308 */ /* 0x000e220000001000 */
[----:B------:R-:W-:Y:S01]  /*07a0*/  FADD.FTZ R17, -R15, -RZ ;  /* 0x800000ff0f117221 */ /* 0x000fe20000010100 */
[C---:B------:R-:W-:Y:S01]  /*07b0*/  IMAD R0, R14.reuse, -0x800000, R0 ;  /* 0xff8000000e007824 */ /* 0x040fe200078e0200 */
[----:B------:R-:W-:-:S05]  /*07c0*/  IADD3 R14, PT, PT, R14, 0x7f, -R13 ;  /* 0x0000007f0e0e7810 */ /* 0x000fca0007ffe80d */
[----:B------:R-:W-:Y:S02]  /*07d0*/  IMAD.IADD R14, R14, 0x1, R7 ;  /* 0x000000010e0e7824 */ /* 0x000fe400078e0207 */
[----:B0-----:R-:W-:-:S04]  /*07e0*/  FFMA R16, R3, R17, 1 ;  /* 0x3f80000003107423 */ /* 0x001fc80000000011 */
[----:B------:R-:W-:-:S04]  /*07f0*/  FFMA R3, R3, R16, R3 ;  /* 0x0000001003037223 */ /* 0x000fc80000000003 */
[----:B------:R-:W-:-:S04]  /*0800*/  FFMA R16, R0, R3, RZ ;  /* 0x0000000300107223 */ /* 0x000fc800000000ff */
[----:B------:R-:W-:-:S04]  /*0810*/  FFMA R18, R17, R16, R0 ;  /* 0x0000001011127223 */ /* 0x000fc80000000000 */
[----:B------:R-:W-:-:S04]  /*0820*/  FFMA R18, R3, R18, R16 ;  /* 0x0000001203127223 */ /* 0x000fc80000000010 */
[----:B------:R-:W-:-:S04]  /*0830*/  FFMA R17, R17, R18, R0 ;  /* 0x0000001211117223 */ /* 0x000fc80000000000 */
[----:B------:R-:W-:-:S05]  /*0840*/  FFMA R0, R3, R17, R18 ;  /* 0x0000001103007223 */ /* 0x000fca0000000012 */
[----:B------:R-:W-:-:S04]  /*0850*/  SHF.R.U32.HI R13, RZ, 0x17, R0 ;  /* 0x00000017ff0d7819 */ /* 0x000fc80000011600 */
[----:B------:R-:W-:-:S05]  /*0860*/  LOP3.LUT R13, R13, 0xff, RZ, 0xc0, !PT ;  /* 0x000000ff0d0d7812 */ /* 0x000fca00078ec0ff */
[----:B------:R-:W-:-:S05]  /*0870*/  IMAD.IADD R15, R13, 0x1, R14 ;  /* 0x000000010d0f7824 */ /* 0x000fca00078e020e */
[----:B------:R-:W-:-:S04]  /*0880*/  IADD3 R7, PT, PT, R15, -0x1, RZ ;  /* 0xffffffff0f077810 */ /* 0x000fc80007ffe0ff */
[----:B------:R-:W-:-:S13]  /*0890*/  ISETP.GE.U32.AND P0, PT, R7, 0xfe, PT ;  /* 0x000000fe0700780c */ /* 0x000fda0003f06070 */
[----:B------:R-:W-:Y:S05]  /*08a0*/  @!P0 BRA `(.L_x_12) ;  /* 0x0000000000808947 */ /* 0x000fea0003800000 */
[----:B------:R-:W-:-:S13]  /*08b0*/  ISETP.GT.AND P0, PT, R15, 0xfe, PT ;  /* 0x000000fe0f00780c */ /* 0x000fda0003f04270 */
[----:B------:R-:W-:Y:S05]  /*08c0*/  @P0 BRA `(.L_x_13) ;  /* 0x00000000006c0947 */ /* 0x000fea0003800000 */
[----:B------:R-:W-:-:S13]  /*08d0*/  ISETP.GE.AND P0, PT, R15, 0x1, PT ;  /* 0x000000010f00780c */ /* 0x000fda0003f06270 */
[----:B------:R-:W-:Y:S05]  /*08e0*/  @P0 BRA `(.L_x_14) ;  /* 0x0000000000740947 */ /* 0x000fea0003800000 */
[----:B------:R-:W-:Y:S02]  /*08f0*/  ISETP.GE.AND P0, PT, R15, -0x18, PT ;  /* 0xffffffe80f00780c */ /* 0x000fe40003f06270 */
[----:B------:R-:W-:-:S11]  /*0900*/  LOP3.LUT R0, R0, 0x80000000, RZ, 0xc0, !PT ;  /* 0x8000000000007812 */ /* 0x000fd600078ec0ff */
[----:B------:R-:W-:Y:S05]  /*0910*/  @!P0 BRA `(.L_x_14) ;  /* 0x0000000000688947 */ /* 0x000fea0003800000 */
[-CC-:B------:R-:W-:Y:S01]  /*0920*/  FFMA.RZ R7, R3, R17.reuse, R18.reuse ;  /* 0x0000001103077223 */ /* 0x180fe2000000c012 */
[----:B------:R-:W-:Y:S02]  /*0930*/  VIADD R16, R15, 0x20 ;  /* 0x000000200f107836 */ /* 0x000fe40000000000 */
[-CC-:B------:R-:W-:Y:S01]  /*0940*/  FFMA.RM R14, R3, R17.reuse, R18.reuse ;  /* 0x00000011030e7223 */ /* 0x180fe20000004012 */
[----:B------:R-:W-:Y:S02]  /*0950*/  ISETP.NE.AND P2, PT, R15, RZ, PT ;  /* 0x000000ff0f00720c */ /* 0x000fe40003f45270 */
[----:B------:R-:W-:Y:S01]  /*0960*/  LOP3.LUT R13, R7, 0x7fffff, RZ, 0xc0, !PT ;  /* 0x007fffff070d7812 */ /* 0x000fe200078ec0ff */
[----:B------:R-:W-:Y:S01]  /*0970*/  FFMA.RP R7, R3, R17, R18 ;  /* 0x0000001103077223 */ /* 0x000fe20000008012 */
[----:B------:R-:W-:Y:S01]  /*0980*/  IMAD.MOV R3, RZ, RZ, -R15 ;  /* 0x000000ffff037224 */ /* 0x000fe200078e0a0f */
[----:B------:R-:W-:Y:S02]  /*0990*/  ISETP.NE.AND P1, PT, R15, RZ, PT ;  /* 0x000000ff0f00720c */ /* 0x000fe40003f25270 */
[----:B------:R-:W-:-:S02]  /*09a0*/  LOP3.LUT R13, R13, 0x800000, RZ, 0xfc, !PT ;  /* 0x008000000d0d7812 */ /* 0x000fc400078efcff */
[----:B------:R-:W-:Y:S02]  /*09b0*/  FSETP.NEU.FTZ.AND P0, PT, R7, R14, PT ;  /* 0x0000000e0700720b */ /* 0x000fe40003f1d000 */
[----:B------:R-:W-:Y:S02]  /*09c0*/  SHF.L.U32 R16, R13, R16, RZ ;  /* 0x000000100d107219 */ /* 0x000fe400000006ff */
[----:B------:R-:W-:Y:S02]  /*09d0*/  SEL R14, R3, RZ, P2 ;  /* 0x000000ff030e7207 */ /* 0x000fe40001000000 */
[----:B------:R-:W-:Y:S02]  /*09e0*/  ISETP.NE.AND P1, PT, R16, RZ, P1 ;  /* 0x000000ff1000720c */ /* 0x000fe40000f25270 */
[----:B------:R-:W-:Y:S02]  /*09f0*/  SHF.R.U32.HI R14, RZ, R14, R13 ;  /* 0x0000000eff0e7219 */ /* 0x000fe4000001160d */
[----:B------:R-:W-:-:S02]  /*0a00*/  PLOP3.LUT P0, PT, P0, P1, PT, 0xf8, 0x8f ;  /* 0x00000000008f781c */ /* 0x000fc40000703f70 */
[----:B------:R-:W-:Y:S02]  /*0a10*/  SHF.R.U32.HI R16, RZ, 0x1, R14 ;  /* 0x00000001ff107819 */ /* 0x000fe4000001160e */
[----:B------:R-:W-:-:S04]  /*0a20*/  SEL R3, RZ, 0x1, !P0 ;  /* 0x00000001ff037807 */ /* 0x000fc80004000000 */
[----:B------:R-:W-:-:S04]  /*0a30*/  LOP3.LUT R3, R3, 0x1, R16, 0xf8, !PT ;  /* 0x0000000103037812 */ /* 0x000fc800078ef810 */
[----:B------:R-:W-:-:S04]  /*0a40*/  LOP3.LUT R3, R3, R14, RZ, 0xc0, !PT ;  /* 0x0000000e03037212 */ /* 0x000fc800078ec0ff */
[----:B------:R-:W-:-:S04]  /*0a50*/  IADD3 R3, PT, PT, R16, R3, RZ ;  /* 0x0000000310037210 */ /* 0x000fc80007ffe0ff */
[----:B------:R-:W-:Y:S01]  /*0a60*/  LOP3.LUT R0, R3, R0, RZ, 0xfc, !PT ;  /* 0x0000000003007212 */ /* 0x000fe200078efcff */
[----:B------:R-:W-:Y:S06]  /*0a70*/  BRA `(.L_x_14) ;  /* 0x0000000000107947 */ /* 0x000fec0003800000 */
.L_x_13:
[----:B------:R-:W-:-:S04]  /*0a80*/  LOP3.LUT R0, R0, 0x80000000, RZ, 0xc0, !PT ;  /* 0x8000000000007812 */ /* 0x000fc800078ec0ff */
[----:B------:R-:W-:Y:S01]  /*0a90*/  LOP3.LUT R0, R0, 0x7f800000, RZ, 0xfc, !PT ;  /* 0x7f80000000007812 */ /* 0x000fe200078efcff */
[----:B------:R-:W-:Y:S06]  /*0aa0*/  BRA `(.L_x_14) ;  /* 0x0000000000047947 */ /* 0x000fec0003800000 */
.L_x_12:
[----:B------:R-:W-:-:S07]  /*0ab0*/  IMAD R0, R14, 0x800000, R0 ;  /* 0x008000000e007824 */ /* 0x000fce00078e0200 */
.L_x_14:
[----:B------:R-:W-:Y:S05]  /*0ac0*/  BSYNC.RECONVERGENT B2 ;  /* 0x0000000000027941 */ /* 0x000fea0003800200 */
.L_x_11:
[----:B------:R-:W-:Y:S05]  /*0ad0*/  BRA `(.L_x_15) ;  /* 0x0000000000207947 */ /* 0x000fea0003800000 */
.L_x_10:
[----:B------:R-:W-:-:S04]  /*0ae0*/  LOP3.LUT R0, R3, 0x80000000, R0, 0x48, !PT ;  /* 0x8000000003007812 */ /* 0x000fc800078e4800 */
[----:B------:R-:W-:Y:S01]  /*0af0*/  LOP3.LUT R0, R0, 0x7f800000, RZ, 0xfc, !PT ;  /* 0x7f80000000007812 */ /* 0x000fe200078efcff */
[----:B------:R-:W-:Y:S06]  /*0b00*/  BRA `(.L_x_15) ;  /* 0x0000000000147947 */ /* 0x000fec0003800000 */
.L_x_9:
[----:B------:R-:W-:Y:S01]  /*0b10*/  LOP3.LUT R0, R3, 0x80000000, R0, 0x48, !PT ;  /* 0x8000000003007812 */ /* 0x000fe200078e4800 */
[----:B------:R-:W-:Y:S06]  /*0b20*/  BRA `(.L_x_15) ;  /* 0x00000000000c7947 */ /* 0x000fec0003800000 */
.L_x_8:
[----:B------:R-:W0:Y:S01]  /*0b30*/  MUFU.RSQ R0, -QNAN ;  /* 0xffc0000000007908 */ /* 0x000e220000001400 */
[----:B------:R-:W-:Y:S05]  /*0b40*/  BRA `(.L_x_15) ;  /* 0x0000000000047947 */ /* 0x000fea0003800000 */
.L_x_7:
[----:B------:R-:W-:-:S07]  /*0b50*/  FADD.FTZ R0, R0, R3 ;  /* 0x0000000300007221 */ /* 0x000fce0000010000 */
.L_x_15:
[----:B------:R-:W-:Y:S05]  /*0b60*/  BSYNC.RECONVERGENT B1 ;  /* 0x0000000000017941 */ /* 0x000fea0003800200 */
.L_x_5:
[----:B------:R-:W-:-:S04]  /*0b70*/  HFMA2 R13, -RZ, RZ, 0, 0 ;  /* 0x00000000ff0d7431 */ /* 0x000fc800000001ff */
[----:B0-----:R-:W-:Y:S05]  /*0b80*/  RET.REL.NODEC R12 `(_Z41calculate_slippage_batch_optimized_kernelPKfS0_S0_S0_Pfiffff) ;  /* 0xfffffff40c1c7950 */ /* 0x001fea0003c3ffff */
.L_x_16:
[----:B------:R-:W-:-:S00]  /*0b90*/  BRA `(.L_x_16) ;  /* 0xfffffffc00fc7947 */ /* 0x000fc0000383ffff */
[----:B------:R-:W-:-:S00]  /*0ba0*/  NOP ;  /* 0x0000000000007918 */ /* 0x000fc00000000000 */
        /* <DEDUP_REMOVED lines=13> */
.L_x_32:


//--------------------- .text._Z31calculate_slippage_batch_kernelPKfS0_S0_S0_Pfiffff --------------------------
	.section	.text._Z31calculate_slippage_batch_kernelPKfS0_S0_S0_Pfiffff,"ax",@progbits
	.align	128
        .global         _Z31calculate_slippage_batch_kernelPKfS0_S0_S0_Pfiffff
        .type           _Z31calculate_slippage_batch_kernelPKfS0_S0_S0_Pfiffff,@function
        .size           _Z31calculate_slippage_batch_kernelPKfS0_S0_S0_Pfiffff,(.L_x_33 - _Z31calculate_slippage_batch_kernelPKfS0_S0_S0_Pfiffff)
        .other          _Z31calculate_slippage_batch_kernelPKfS0_S0_S0_Pfiffff,@"STO_CUDA_ENTRY STV_DEFAULT"
_Z31calculate_slippage_batch_kernelPKfS0_S0_S0_Pfiffff:
.text._Z31calculate_slippage_batch_kernelPKfS0_S0_S0_Pfiffff:
[----:B------:R-:W-:Y:S01]  /*0000*/  LDC R1, c[0x0][0x37c] ;  /* 0x0000df00ff017b82 */ /* 0x000fe20000000800 */
[----:B------:R-:W0:Y:S07]  /*0010*/  S2R R3, SR_TID.X ;  /* 0x0000000000037919 */ /* 0x000e2e0000002100 */
[----:B------:R-:W0:Y:S01]  /*0020*/  S2UR UR4, SR_CTAID.X ;  /* 0x00000000000479c3 */ /* 0x000e220000002500 */
[----:B------:R-:W1:Y:S07]  /*0030*/  LDCU UR5, c[0x0][0x3a8] ;  /* 0x00007500ff0577ac */ /* 0x000e6e0008000800 */
[----:B------:R-:W0:Y:S02]  /*0040*/  LDC R2, c[0x0][0x360] ;  /* 0x0000d800ff027b82 */ /* 0x000e240000000800 */
[----:B0-----:R-:W-:-:S05]  /*0050*/  IMAD R2, R2, UR4, R3 ;  /* 0x0000000402027c24 */ /* 0x001fca000f8e0203 */
[----:B-1----:R-:W-:-:S13]  /*0060*/  ISETP.GE.AND P0, PT, R2, UR5, PT ;  /* 0x0000000502007c0c */ /* 0x002fda000bf06270 */
[----:B------:R-:W-:Y:S05]  /*0070*/  @P0 EXIT ;  /* 0x000000000000094d */ /* 0x000fea0003800000 */
[----:B------:R-:W0:Y:S01]  /*0080*/  LDC R6, c[0x0][0x3ac] ;  /* 0x0000eb00ff067b82 */ /* 0x000e220000000800 */
[----:B------:R-:W-:Y:S01]  /*0090*/  IMAD.MOV.U32 R3, RZ, RZ, 0x38d1b717 ;  /* 0x38d1b717ff037424 */ /* 0x000fe200078e00ff */
[----:B------:R-:W1:Y:S01]  /*00a0*/  LDCU.64 UR4, c[0x0][0x358] ;  /* 0x00006b00ff0477ac */ /* 0x000e620008000a00 */
[----:B------:R-:W-:-:S04]  /*00b0*/  IMAD.MOV.U32 R0, RZ, RZ, 0x461c4000 ;  /* 0x461c4000ff007424 */ /* 0x000fc800078e00ff */
[----:B------:R-:W-:-:S04]  /*00c0*/  FFMA R0, R3, -R0, 1 ;  /* 0x3f80000003007423 */ /* 0x000fc80000000800 */
[----:B------:R-:W-:Y:S01]  /*00d0*/  FFMA R0, R0, R3, 9.9999997473787516356e-05 ;  /* 0x38d1b71700007423 */ /* 0x000fe20000000003 */
[----:B0-----:R-:W0:Y:S03]  /*00e0*/  FCHK P0, R6, 10000 ;  /* 0x461c400006007902 */ /* 0x001e260000000000 */
[----:B------:R-:W-:-:S04]  /*00f0*/  FFMA R3, R0, R6, RZ ;  /* 0x0000000600037223 */ /* 0x000fc800000000ff */
[----:B------:R-:W-:-:S04]  /*0100*/  FFMA R4, R3, -10000, R6 ;  /* 0xc61c400003047823 */ /* 0x000fc80000000006 */
[----:B------:R-:W-:Y:S01]  /*0110*/  FFMA R4, R0, R4, R3 ;  /* 0x0000000400047223 */ /* 0x000fe20000000003 */
[----:B01----:R-:W-:Y:S06]  /*0120*/  @!P0 BRA `(.L_x_17) ;  /* 0x0000000000188947 */ /* 0x003fec0003800000 */
[----:B------:R-:W0:Y:S01]  /*0130*/  LDCU UR6, c[0x0][0x3ac] ;  /* 0x00007580ff0677ac */ /* 0x000e220008000800 */
[----:B------:R-:W-:Y:S01]  /*0140*/  IMAD.MOV.U32 R3, RZ, RZ, 0x461c4000 ;  /* 0x461c4000ff037424 */ /* 0x000fe200078e00ff */
[----:B------:R-:W-:Y:S02]  /*0150*/  MOV R8, 0x180 ;  /* 0x0000018000087802 */ /* 0x000fe40000000f00 */
[----:B0-----:R-:W-:-:S07]  /*0160*/  MOV R0, UR6 ;  /* 0x0000000600007c02 */ /* 0x001fce0008000f00 */
[----:B------:R-:W-:Y:S05]  /*0170*/  CALL.REL.NOINC `($__internal_1_$__cuda_sm3x_div_rn_noftz_f32_slowpath) ;  /* 0x0000000000bc7944 */ /* 0x000fea0003c00000 */
[----:B------:R-:W-:-:S07]  /*0180*/  IMAD.MOV.U32 R4, RZ, RZ, R0 ;  /* 0x000000ffff047224 */ /* 0x000fce00078e0000 */
.L_x_17:
[----:B------:R-:W0:Y:S08]  /*0190*/  LDC.64 R8, c[0x0][0x388] ;  /* 0x0000e200ff087b82 */ /* 0x000e300000000a00 */
[----:B------:R-:W1:Y:S08]  /*01a0*/  LDC.64 R10, c[0x0][0x380] ;  /* 0x0000e000ff0a7b82 */ /* 0x000e700000000a00 */
[----:B------:R-:W2:Y:S01]  /*01b0*/  LDC R15, c[0x0][0x3b8] ;  /* 0x0000ee00ff0f7b82 */ /* 0x000ea20000000800 */
[----:B0-----:R-:W-:-:S07]  /*01c0*/  IMAD.WIDE R8, R2, 0x4, R8 ;  /* 0x0000000402087825 */ /* 0x001fce00078e0208 */
[----:B------:R-:W0:Y:S01]  /*01d0*/  LDC R7, c[0x0][0x3b4] ;  /* 0x0000ed00ff077b82 */ /* 0x000e220000000800 */
[----:B------:R-:W3:Y:S01]  /*01e0*/  LDG.E.CONSTANT R5, desc[UR4][R8.64] ;  /* 0x0000000408057981 */ /* 0x000ee2000c1e9900 */
[----:B-1----:R-:W-:-:S05]  /*01f0*/  IMAD.WIDE R10, R2, 0x4, R10 ;  /* 0x00000004020a7825 */ /* 0x002fca00078e020a */
[----:B------:R-:W3:Y:S01]  /*0200*/  LDG.E.CONSTANT R6, desc[UR4][R10.64] ;  /* 0x000000040a067981 */ /* 0x000ee2000c1e9900 */
[----:B--2---:R-:W1:Y:S01]  /*0210*/  MUFU.RCP R3, R15 ;  /* 0x0000000f00037308 */ /* 0x004e620000001000 */
[----:B------:R-:W-:Y:S01]  /*0220*/  BSSY.RECONVERGENT B0, `(.L_x_18) ;  /* 0x000000f000007945 */ /* 0x000fe20003800200 */
[----:B-1----:R-:W-:-:S04]  /*0230*/  FFMA R12, R3, -R15, 1 ;  /* 0x3f800000030c7423 */ /* 0x002fc8000000080f */
[----:B------:R-:W-:Y:S01]  /*0240*/  FFMA R3, R3, R12, R3 ;  /* 0x0000000c03037223 */ /* 0x000fe20000000003 */
[----:B0-----:R-:W-:Y:S01]  /*0250*/  FADD R7, -R7, 2 ;  /* 0x4000000007077421 */ /* 0x001fe20000000100 */
[----:B---3--:R-:W-:-:S04]  /*0260*/  FMUL R0, R5, R6 ;  /* 0x0000000605007220 */ /* 0x008fc80000400000 */
[----:B------:R-:W0:Y:S01]  /*0270*/  FCHK P0, R0, R15 ;  /* 0x0000000f00007302 */ /* 0x000e220000000000 */
[----:B------:R-:W-:-:S04]  /*0280*/  FFMA R12, R0, R3, RZ ;  /* 0x00000003000c7223 */ /* 0x000fc800000000ff */
[----:B------:R-:W-:-:S04]  /*0290*/  FFMA R13, R12, -R15, R0 ;  /* 0x8000000f0c0d7223 */ /* 0x000fc80000000000 */
[----:B------:R-:W-:Y:S01]  /*02a0*/  FFMA R3, R3, R13, R12 ;  /* 0x0000000d03037223 */ /* 0x000fe2000000000c */
[----:B0-----:R-:W-:Y:S06]  /*02b0*/  @!P0 BRA `(.L_x_19) ;  /* 0x0000000000148947 */ /* 0x001fec0003800000 */
[----:B------:R-:W0:Y:S01]  /*02c0*/  LDCU UR6, c[0x0][0x3b8] ;  /* 0x00007700ff0677ac */ /* 0x000e220008000800 */
[----:B------:R-:W-:Y:S01]  /*02d0*/  MOV R8, 0x300 ;  /* 0x0000030000087802 */ /* 0x000fe20000000f00 */
[----:B0-----:R-:W-:-:S07]  /*02e0*/  IMAD.U32 R3, RZ, RZ, UR6 ;  /* 0x00000006ff037e24 */ /* 0x001fce000f8e00ff */
[----:B------:R-:W-:Y:S05]  /*02f0*/  CALL.REL.NOINC `($__internal_1_$__cuda_sm3x_div_rn_noftz_f32_slowpath) ;  /* 0x00000000005c7944 */ /* 0x000fea0003c00000 */
[----:B------:R-:W-:-:S07]  /*0300*/  MOV R3, R0 ;  /* 0x0000000000037202 */ /* 0x000fce0000000f00 */
.L_x_19:
[----:B------:R-:W-:Y:S05]  /*0310*/  BSYNC.RECONVERGENT B0 ;  /* 0x0000000000007941 */ /* 0x000fea0003800200 */
.L_x_18:
[----:B------:R-:W0:Y:S08]  /*0320*/  LDC.64 R10, c[0x0][0x390] ;  /* 0x0000e400ff0a7b82 */ /* 0x000e300000000a00 */
[----:B------:R-:W1:Y:S08]  /*0330*/  LDC.64 R12, c[0x0][0x398] ;  /* 0x0000e600ff0c7b82 */ /* 0x000e700000000a00 */
[----:B------:R-:W2:Y:S01]  /*0340*/  LDC R0, c[0x0][0x3b0] ;  /* 0x0000ec00ff007b82 */ /* 0x000ea20000000800 */
[----:B0-----:R-:W-:-:S06]  /*0350*/  IMAD.WIDE R10, R2, 0x4, R10 ;  /* 0x00000004020a7825 */ /* 0x001fcc00078e020a */
[----:B------:R-:W3:Y:S01]  /*0360*/  LDG.E.CONSTANT R10, desc[UR4][R10.64] ;  /* 0x000000040a0a7981 */ /* 0x000ee2000c1e9900 */
[----:B-1----:R-:W-:-:S06]  /*0370*/  IMAD.WIDE R12, R2, 0x4, R12 ;  /* 0x00000004020c7825 */ /* 0x002fcc00078e020c */
[----:B------:R-:W3:Y:S01]  /*0380*/  LDG.E.CONSTANT R12, desc[UR4][R12.64] ;  /* 0x000000040c0c7981 */ /* 0x000ee2000c1e9900 */
[----:B------:R-:W-:Y:S01]  /*0390*/  IMAD.MOV.U32 R9, RZ, RZ, 0x3f000000 ;  /* 0x3f000000ff097424 */ /* 0x000fe200078e00ff */
[----:B------:R-:W-:-:S03]  /*03a0*/  FMNMX R3, R3, 2, PT ;  /* 0x4000000003037809 */ /* 0x000fc60003800000 */
[----:B--2---:R-:W-:Y:S02]  /*03b0*/  FFMA R0, R0, R9, 1 ;  /* 0x3f80000000007423 */ /* 0x004fe40000000009 */
[----:B------:R-:W0:Y:S02]  /*03c0*/  LDC.64 R8, c[0x0][0x3a0] ;  /* 0x0000e800ff087b82 */ /* 0x000e240000000a00 */
[----:B------:R-:W-:-:S04]  /*03d0*/  FFMA R0, R7, 0.5, R0 ;  /* 0x3f00000007007823 */ /* 0x000fc80000000000 */
[----:B------:R-:W-:-:S04]  /*03e0*/  FADD R3, R3, R0 ;  /* 0x0000000003037221 */ /* 0x000fc80000000000 */
[----:B------:R-:W-:-:S04]  /*03f0*/  FMUL R3, R3, R4 ;  /* 0x0000000403037220 */ /* 0x000fc80000400000 */
[----:B------:R-:W-:Y:S01]  /*0400*/  FMUL R3, R6, R3 ;  /* 0x0000000306037220 */ /* 0x000fe20000400000 */
[----:B0-----:R-:W-:-:S04]  /*0410*/  IMAD.WIDE R8, R2, 0x4, R8 ;  /* 0x0000000402087825 */ /* 0x001fc800078e0208 */
[----:B---3--:R-:W-:-:S04]  /*0420*/  FFMA R3, R3, R12, R10 ;  /* 0x0000000c03037223 */ /* 0x008fc8000000000a */
[----:B------:R-:W-:-:S04]  /*0430*/  FADD R10, -R10, R3 ;  /* 0x000000030a0a7221 */ /* 0x000fc80000000100 */
[----:B------:R-:W-:-:S05]  /*0440*/  FMUL R5, R5, |R10| ;  /* 0x4000000a05057220 */ /* 0x000fca0000400000 */
[----:B------:R-:W-:Y:S01]  /*0450*/  STG.E desc[UR4][R8.64], R5 ;  /* 0x0000000508007986 */ /* 0x000fe2000c101904 */
[----:B------:R-:W-:Y:S05]  /*0460*/  EXIT ;  /* 0x000000000000794d */ /* 0x000fea0003800000 */
        .weak           $__internal_1_$__cuda_sm3x_div_rn_noftz_f32_slowpath
        .type           $__internal_1_$__cuda_sm3x_div_rn_noftz_f32_slowpath,@function
        .size           $__internal_1_$__cuda_sm3x_div_rn_noftz_f32_slowpath,(.L_x_33 - $__internal_1_$__cuda_sm3x_div_rn_noftz_f32_slowpath)
$__internal_1_$__cuda_sm3x_div_rn_noftz_f32_slowpath:
        /* <DEDUP_REMOVED lines=34> */
.L_x_21:
[----:B------:R-:W-:Y:S01]  /*0690*/  LEA R10, R14, 0xc0800000, 0x17 ;  /* 0xc08000000e0a7811 */ /* 0x000fe200078eb8ff */
[----:B------:R-:W-:Y:S04]  /*06a0*/  BSSY.RECONVERGENT B2, `(.L_x_26) ;  /* 0x0000036000027945 */ /* 0x000fe80003800200 */
[----:B------:R-:W-:Y:S01]  /*06b0*/  IMAD.IADD R10, R3, 0x1, -R10 ;  /* 0x00000001030a7824 */ /* 0x000fe200078e0a0a */
[----:B------:R-:W-:-:S03]  /*06c0*/  IADD3 R3, PT, PT, R12, -0x7f, RZ ;  /* 0xffffff810c037810 */ /* 0x000fc60007ffe0ff */
[----:B------:R0:W1:Y:S01]  /*06d0*/  MUFU.RCP R11, R10 ;  /* 0x0000000a000b7308 */ /* 0x0000620000001000 */
[----:B------:R-:W-:Y:S01]  /*06e0*/  FADD.FTZ R13, -R10, -RZ ;  /* 0x800000ff0a0d7221 */ /* 0x000fe20000010100 */
[C---:B------:R-:W-:Y:S01]  /*06f0*/  IMAD R0, R3.reuse, -0x800000, R0 ;  /* 0xff80000003007824 */ /* 0x040fe200078e0200 */
[----:B0-----:R-:W-:-:S05]  /*0700*/  IADD3 R10, PT, PT, R3, 0x7f, -R14 ;  /* 0x0000007f030a7810 */ /* 0x001fca0007ffe80e */
[----:B------:R-:W-:Y:S02]  /*0710*/  IMAD.IADD R10, R10, 0x1, R9 ;  /* 0x000000010a0a7824 */ /* 0x000fe400078e0209 */
[----:B-1----:R-:W-:-:S04]  /*0720*/  FFMA R12, R11, R13, 1 ;  /* 0x3f8000000b0c7423 */ /* 0x002fc8000000000d */
        /* <DEDUP_REMOVED lines=19> */
[CCC-:B------:R-:W-:Y:S01]  /*0860*/  FFMA.RZ R3, R16.reuse, R12.reuse, R11.reuse ;  /* 0x0000000c10037223 */ /* 0x1c0fe2000000c00b */
[CCC-:B------:R-:W-:Y:S01]  /*0870*/  FFMA.RM R10, R16.reuse, R12.reuse, R11.reuse ;  /* 0x0000000c100a7223 */ /* 0x1c0fe2000000400b */
[C---:B------:R-:W-:Y:S02]  /*0880*/  ISETP.NE.AND P2, PT, R13.reuse, RZ, PT ;  /* 0x000000ff0d00720c */ /* 0x040fe40003f45270 */
[----:B------:R-:W-:Y:S02]  /*0890*/  ISETP.NE.AND P1, PT, R13, RZ, PT ;  /* 0x000000ff0d00720c */ /* 0x000fe40003f25270 */
[----:B------:R-:W-:Y:S01]  /*08a0*/  LOP3.LUT R9, R3, 0x7fffff, RZ, 0xc0, !PT ;  /* 0x007fffff03097812 */ /* 0x000fe200078ec0ff */
[----:B------:R-:W-:Y:S01]  /*08b0*/  FFMA.RP R3, R16, R12, R11 ;  /* 0x0000000c10037223 */ /* 0x000fe2000000800b */
[----:B------:R-:W-:Y:S02]  /*08c0*/  VIADD R12, R13, 0x20 ;  /* 0x000000200d0c7836 */ /* 0x000fe40000000000 */
[----:B------:R-:W-:Y:S01]  /*08d0*/  LOP3.LUT R9, R9, 0x800000, RZ, 0xfc, !PT ;  /* 0x0080000009097812 */ /* 0x000fe200078efcff */
[----:B------:R-:W-:Y:S01]  /*08e0*/  IMAD.MOV R11, RZ, RZ, -R13 ;  /* 0x000000ffff0b7224 */ /* 0x000fe200078e0a0d */
[----:B------:R-:W-:-:S02]  /*08f0*/  FSETP.NEU.FTZ.AND P0, PT, R3, R10, PT ;  /* 0x0000000a0300720b */ /* 0x000fc40003f1d000 */
[----:B------:R-:W-:Y:S02]  /*0900*/  SHF.L.U32 R12, R9, R12, RZ ;  /* 0x0000000c090c7219 */ /* 0x000fe400000006ff */
[----:B------:R-:W-:Y:S02]  /*0910*/  SEL R10, R11, RZ, P2 ;  /* 0x000000ff0b0a7207 */ /* 0x000fe40001000000 */
[----:B------:R-:W-:Y:S02]  /*0920*/  ISETP.NE.AND P1, PT, R12, RZ, P1 ;  /* 0x000000ff0c00720c */ /* 0x000fe40000f25270 */
[----:B------:R-:W-:Y:S02]  /*0930*/  SHF.R.U32.HI R10, RZ, R10, R9 ;  /* 0x0000000aff0a7219 */ /* 0x000fe40000011609 */
[----:B------:R-:W-:Y:S02]  /*0940*/  PLOP3.LUT P0, PT, P0, P1, PT, 0xf8, 0x8f ;  /* 0x00000000008f781c */ /* 0x000fe40000703f70 */
[----:B------:R-:W-:-:S02]  /*0950*/  SHF.R.U32.HI R12, RZ, 0x1, R10 ;  /* 0x00000001ff0c7819 */ /* 0x000fc4000001160a */
[----:B------:R-:W-:-:S04]  /*0960*/  SEL R3, RZ, 0x1, !P0 ;  /* 0x00000001ff037807 */ /* 0x000fc80004000000 */
[----:B------:R-:W-:-:S04]  /*0970*/  LOP3.LUT R3, R3, 0x1, R12, 0xf8, !PT ;  /* 0x0000000103037812 */ /* 0x000fc800078ef80c */
[----:B------:R-:W-:-:S04]  /*0980*/  LOP3.LUT R3, R3, R10, RZ, 0xc0, !PT ;  /* 0x0000000a03037212 */ /* 0x000fc800078ec0ff */
[----:B------:R-:W-:-:S04]  /*0990*/  IADD3 R3, PT, PT, R12, R3, RZ ;  /* 0x000000030c037210 */ /* 0x000fc80007ffe0ff */
[----:B------:R-:W-:Y:S01]  /*09a0*/  LOP3.LUT R0, R3, R0, RZ, 0xfc, !PT ;  /* 0x0000000003007212 */ /* 0x000fe200078efcff */
[----:B------:R-:W-:Y:S06]  /*09b0*/  BRA `(.L_x_29) ;  /* 0x0000000000107947 */ /* 0x000fec0003800000 */
.L_x_28:
[----:B------:R-:W-:-:S04]  /*09c0*/  LOP3.LUT R0, R0, 0x80000000, RZ, 0xc0, !PT ;  /* 0x8000000000007812 */ /* 0x000fc800078ec0ff */
[----:B------:R-:W-:Y:S01]  /*09d0*/  LOP3.LUT R0, R0, 0x7f800000, RZ, 0xfc, !PT ;  /* 0x7f80000000007812 */ /* 0x000fe200078efcff */
[----:B------:R-:W-:Y:S06]  /*09e0*/  BRA `(.L_x_29) ;  /* 0x0000000000047947 */ /* 0x000fec0003800000 */
.L_x_27:
[----:B------:R-:W-:-:S07]  /*09f0*/  IMAD R0, R10, 0x800000, R0 ;  /* 0x008000000a007824 */ /* 0x000fce00078e0200 */
.L_x_29:
[----:B------:R-:W-:Y:S05]  /*0a00*/  BSYNC.RECONVERGENT B2 ;  /* 0x0000000000027941 */ /* 0x000fea0003800200 */
.L_x_26:
[----:B------:R-:W-:Y:S05]  /*0a10*/  BRA `(.L_x_30) ;  /* 0x0000000000207947 */ /* 0x000fea0003800000 */
.L_x_25:
[----:B------:R-:W-:-:S04]  /*0a20*/  LOP3.LUT R0, R3, 0x80000000, R0, 0x48, !PT ;  /* 0x8000000003007812 */ /* 0x000fc800078e4800 */
[----:B------:R-:W-:Y:S01]  /*0a30*/  LOP3.LUT R0, R0, 0x7f800000, RZ, 0xfc, !PT ;  /* 0x7f80000000007812 */ /* 0x000fe200078efcff */
[----:B------:R-:W-:Y:S06]  /*0a40*/  BRA `(.L_x_30) ;  /* 0x0000000000147947 */ /* 0x000fec0003800000 */
.L_x_24:
[----:B------:R-:W-:Y:S01]  /*0a50*/  LOP3.LUT R0, R3, 0x80000000, R0, 0x48, !PT ;  /* 0x8000000003007812 */ /* 0x000fe200078e4800 */
[----:B------:R-:W-:Y:S06]  /*0a60*/  BRA `(.L_x_30) ;  /* 0x00000000000c7947 */ /* 0x000fec0003800000 */
.L_x_23:
[----:B------:R-:W0:Y:S01]  /*0a70*/  MUFU.RSQ R0, -QNAN ;  /* 0xffc0000000007908 */ /* 0x000e220000001400 */
[----:B------:R-:W-:Y:S05]  /*0a80*/  BRA `(.L_x_30) ;  /* 0x0000000000047947 */ /* 0x000fea0003800000 */
.L_x_22:
[----:B------:R-:W-:-:S07]  /*0a90*/  FADD.FTZ R0, R0, R3 ;  /* 0x0000000300007221 */ /* 0x000fce0000010000 */
.L_x_30:
[----:B------:R-:W-:Y:S05]  /*0aa0*/  BSYNC.RECONVERGENT B1 ;  /* 0x0000000000017941 */ /* 0x000fea0003800200 */
.L_x_20:
[----:B------:R-:W-:-:S04]  /*0ab0*/  HFMA2 R9, -RZ, RZ, 0, 0 ;  /* 0x00000000ff097431 */ /* 0x000fc800000001ff */
[----:B0-----:R-:W-:Y:S05]  /*0ac0*/  RET.REL.NODEC R8 `(_Z31calculate_slippage_batch_kernelPKfS0_S0_S0_Pfiffff) ;  /* 0xfffffff4084c7950 */ /* 0x001fea0003c3ffff */
.L_x_31:
        /* <DEDUP_REMOVED lines=11> */
.L_x_33:


//--------------------- .nv.shared._Z41calculate_slippage_batch_optimized_kernelPKfS0_S0_S0_Pfiffff --------------------------
	.section	.nv.shared._Z41calculate_slippage_batch_optimized_kernelPKfS0_S0_S0_Pfiffff,"aw",@nobits
	.sectionflags	@""
	.align	4
.nv.shared._Z41calculate_slippage_batch_optimized_kernelPKfS0_S0_S0_Pfiffff:
	.zero		1040


//--------------------- .nv.shared.reserved.0     --------------------------
	.section	.nv.shared.reserved.0,"aw",@nobits
	.weak		__nv_reservedSMEM_offset_0_alias
	.size		__nv_reservedSMEM_offset_0_alias, 0, 64
	.other		__nv_reservedSMEM_offset_0_alias,@"STO_CUDA_RESERVED_SHARED STV_DEFAULT"
__nv_reservedSMEM_offset_0_alias:
	.zero		0
	.zero		64


//--------------------- .nv.constant0._Z41calculate_slippage_batch_optimized_kernelPKfS0_S0_S0_Pfiffff --------------------------
	.section	.nv.constant0._Z41calculate_slippage_batch_optimized_kernelPKfS0_S0_S0_Pfiffff,"a",@progbits
	.sectionflags	@""
	.align	4
.nv.constant0._Z41calculate_slippage_batch_optimized_kernelPKfS0_S0_S0_Pfiffff:
	.zero		956


//--------------------- .nv.constant0._Z31calculate_slippage_batch_kernelPKfS0_S0_S0_Pfiffff --------------------------
	.section	.nv.constant0._Z31calculate_slippage_batch_kernelPKfS0_S0_S0_Pfiffff,"a",@progbits
	.sectionflags	@""
	.align	4
.nv.constant0._Z31calculate_slippage_batch_kernelPKfS0_S0_S0_Pfiffff:
	.zero		956


//--------------------- SYMBOLS --------------------------

	.type		.nv.reservedSmem.offset0,@object
	.size		.nv.reservedSmem.offset0,0x4
	.type		.nv.reservedSmem.cap,@object
	.size		.nv.reservedSmem.cap,0x4
